	.headerflags	@"EF_CUDA_TEXMODE_UNIFIED EF_CUDA_64BIT_ADDRESS EF_CUDA_ACCELERATORS EF_CUDA_SM90 EF_CUDA_VIRTUAL_SM(EF_CUDA_SM90)"
	.elftype	@"ET_EXEC"


//--------------------- .nv.info                  --------------------------
	.section	.nv.info,"",@"SHT_CUDA_INFO"
	.align	4


	//----- nvinfo : EIATTR_REGCOUNT
	.align		4
        /*0000*/ 	.byte	0x04, 0x2f
        /*0002*/ 	.short	(.L_1 - .L_0)
	.align		4
.L_0:
        /*0004*/ 	.word	index@(triton_poi_fused_convolution_22)
        /*0008*/ 	.word	0x0000000c


	//----- nvinfo : EIATTR_MIN_STACK_SIZE
	.align		4
.L_1:
        /*000c*/ 	.byte	0x04, 0x12
        /*000e*/ 	.short	(.L_3 - .L_2)
	.align		4
.L_2:
        /*0010*/ 	.word	index@(triton_poi_fused_convolution_22)
        /*0014*/ 	.word	0x00000000


	//----- nvinfo : EIATTR_FRAME_SIZE
	.align		4
.L_3:
        /*0018*/ 	.byte	0x04, 0x11
        /*001a*/ 	.short	(.L_5 - .L_4)
	.align		4
.L_4:
        /*001c*/ 	.word	index@(triton_poi_fused_convolution_22)
        /*0020*/ 	.word	0x00000000


	//----- nvinfo : EIATTR_MIN_STACK_SIZE
	.align		4
.L_5:
        /*0024*/ 	.byte	0x04, 0x12
        /*0026*/ 	.short	(.L_7 - .L_6)
	.align		4
.L_6:
        /*0028*/ 	.word	index@(triton_poi_fused_convolution_22)
        /*002c*/ 	.word	0x00000000
.L_7:


//--------------------- .nv.info.triton_poi_fused_convolution_22 --------------------------
	.section	.nv.info.triton_poi_fused_convolution_22,"",@"SHT_CUDA_INFO"
	.sectionflags	@""
	.align	4


	//----- nvinfo : EIATTR_CUDA_API_VERSION
	.align		4
        /*0000*/ 	.byte	0x04, 0x37
        /*0002*/ 	.short	(.L_9 - .L_8)
.L_8:
        /*0004*/ 	.word	0x0000007c


	//----- nvinfo : EIATTR_KPARAM_INFO
	.align		4
.L_9:
        /*0008*/ 	.byte	0x04, 0x17
        /*000a*/ 	.short	(.L_11 - .L_10)
.L_10:
        /*000c*/ 	.word	0x00000000
        /*0010*/ 	.short	0x0002
        /*0012*/ 	.short	0x0010
        /*0014*/ 	.byte	0x00, 0xf0, 0x11, 0x00


	//----- nvinfo : EIATTR_KPARAM_INFO
	.align		4
.L_11:
        /*0018*/ 	.byte	0x04, 0x17
        /*001a*/ 	.short	(.L_13 - .L_12)
.L_12:
        /*001c*/ 	.word	0x00000000
        /*0020*/ 	.short	0x0001
        /*0022*/ 	.short	0x0008
        /*0024*/ 	.byte	0x00, 0xf4, 0x21, 0x00


	//----- nvinfo : EIATTR_KPARAM_INFO
	.align		4
.L_13:
        /*0028*/ 	.byte	0x04, 0x17
        /*002a*/ 	.short	(.L_15 - .L_14)
.L_14:
        /*002c*/ 	.word	0x00000000
        /*0030*/ 	.short	0x0000
        /*0032*/ 	.short	0x0000
        /*0034*/ 	.byte	0x00, 0xf4, 0x21, 0x00


	//----- nvinfo : EIATTR_SPARSE_MMA_MASK
	.align		4
.L_15:
        /*0038*/ 	.byte	0x03, 0x50
        /*003a*/ 	.short	0x0000


	//----- nvinfo : EIATTR_MAXREG_COUNT
	.align		4
        /*003c*/ 	.byte	0x03, 0x1b
        /*003e*/ 	.short	0x00ff


	//----- nvinfo : EIATTR_EXIT_INSTR_OFFSETS
	.align		4
        /*0040*/ 	.byte	0x04, 0x1c
        /*0042*/ 	.short	(.L_17 - .L_16)


	//   ....[0]....
.L_16:
        /*0044*/ 	.word	0x00000150


	//   ....[1]....
        /*0048*/ 	.word	0x00000170


	//----- nvinfo : EIATTR_REQNTID
	.align		4
.L_17:
        /*004c*/ 	.byte	0x04, 0x10
        /*004e*/ 	.short	(.L_19 - .L_18)
.L_18:
        /*0050*/ 	.word	0x00000080
        /*0054*/ 	.word	0x00000001
        /*0058*/ 	.word	0x00000001


	//----- nvinfo : EIATTR_CBANK_PARAM_SIZE
	.align		4
.L_19:
        /*005c*/ 	.byte	0x03, 0x19
        /*005e*/ 	.short	0x0014


	//----- nvinfo : EIATTR_PARAM_CBANK
	.align		4
        /*0060*/ 	.byte	0x04, 0x0a
        /*0062*/ 	.short	(.L_21 - .L_20)
	.align		4
.L_20:
        /*0064*/ 	.word	index@(.nv.constant0.triton_poi_fused_convolution_22)
        /*0068*/ 	.short	0x0210
        /*006a*/ 	.short	0x0014


	//----- nvinfo : EIATTR_SW_WAR
	.align		4
.L_21:
        /*006c*/ 	.byte	0x04, 0x36
        /*006e*/ 	.short	(.L_23 - .L_22)
.L_22:
        /*0070*/ 	.word	0x00000008
.L_23:


//--------------------- .nv.callgraph             --------------------------
	.section	.nv.callgraph,"",@"SHT_CUDA_CALLGRAPH"
	.align	4
	.sectionentsize	8
	.align		4
        /*0000*/ 	.word	0x00000000
	.align		4
        /*0004*/ 	.word	0xffffffff
	.align		4
        /*0008*/ 	.word	0x00000000
	.align		4
        /*000c*/ 	.word	0xfffffffe
	.align		4
        /*0010*/ 	.word	0x00000000
	.align		4
        /*0014*/ 	.word	0xfffffffd
	.align		4
        /*0018*/ 	.word	0x00000000
	.align		4
        /*001c*/ 	.word	0xfffffffc


//--------------------- .text.triton_poi_fused_convolution_22 --------------------------
	.section	.text.triton_poi_fused_convolution_22,"ax",@progbits
	.align	128
        .global         triton_poi_fused_convolution_22
        .type           triton_poi_fused_convolution_22,@function
        .size           triton_poi_fused_convolution_22,(.L_x_1 - triton_poi_fused_convolution_22)
        .other          triton_poi_fused_convolution_22,@"STO_CUDA_ENTRY STV_DEFAULT"
triton_poi_fused_convolution_22:
.text.triton_poi_fused_convolution_22:
[----:B------:R-:W0:Y:S02]  /*0000*/  LDC R1, c[0x0][0x28] ;  /* 0x00000a00ff017b82 */ /* 0x000e240000000800 */
[----:B------:R-:W1:Y:S01]  /*0010*/  S2R R0, SR_TID.X ;  /* 0x0000000000007919 */ /* 0x000e620000002100 */
[----:B------:R-:W2:Y:S01]  /*0020*/  LDC.64 R2, c[0x0][0x210] ;  /* 0x00008400ff027b82 */ /* 0x000ea20000000a00 */
[----:B------:R-:W-:Y:S01]  /*0030*/  ULDC.64 UR4, c[0x0][0x208] ;  /* 0x0000820000047ab9 */ /* 0x000fe20000000a00 */
[----:B------:R-:W3:Y:S06]  /*0040*/  S2R R7, SR_CTAID.X ;  /* 0x0000000000077919 */ /* 0x000eec0000002500 */
[----:B------:R-:W4:Y:S01]  /*0050*/  LDC.64 R4, c[0x0][0x218] ;  /* 0x00008600ff047b82 */ /* 0x000f220000000a00 */
[----:B-1----:R-:W-:-:S02]  /*0060*/  LOP3.LUT R0, R0, 0x7f, RZ, 0xc0, !PT ;  /* 0x0000007f00007812 */ /* 0x002fc400078ec0ff */
[----:B---3--:R-:W-:-:S03]  /*0070*/  SHF.R.S32.HI R6, RZ, 0x18, R7 ;  /* 0x00000018ff067819 */ /* 0x008fc60000011407 */
[----:B------:R-:W-:Y:S01]  /*0080*/  IMAD R7, R7, 0x80, R0 ;  /* 0x0000008007077824 */ /* 0x000fe200078e0200 */
[----:B------:R-:W-:-:S03]  /*0090*/  SGXT R0, R6, 0x1 ;  /* 0x000000010600781a */ /* 0x000fc60000000200 */
[C---:B--2---:R-:W-:Y:S01]  /*00a0*/  IMAD.WIDE R2, R7.reuse, 0x4, R2 ;  /* 0x0000000407027825 */ /* 0x044fe200078e0202 */
[----:B------:R-:W-:Y:S02]  /*00b0*/  ISETP.GE.AND P0, PT, R7, 0x6400, PT ;  /* 0x000064000700780c */ /* 0x000fe40003f06270 */
[----:B------:R-:W-:-:S04]  /*00c0*/  LEA.HI R0, R0, R7, RZ, 0x8 ;  /* 0x0000000700007211 */ /* 0x000fc800078f40ff */
[----:B------:R-:W-:-:S05]  /*00d0*/  LOP3.LUT R0, R0, 0xffffff00, RZ, 0xc0, !PT ;  /* 0xffffff0000007812 */ /* 0x000fca00078ec0ff */
[----:B------:R-:W-:Y:S01]  /*00e0*/  IMAD.IADD R9, R7, 0x1, -R0 ;  /* 0x0000000107097824 */ /* 0x000fe200078e0a00 */
[----:B------:R-:W-:Y:S01]  /*00f0*/  HFMA2.MMA R0, -RZ, RZ, 0, 0 ;  /* 0x00000000ff007435 */ /* 0x000fe200000001ff */
[----:B------:R-:W-:Y:S02]  /*0100*/  IMAD.MOV.U32 R7, RZ, RZ, RZ ;  /* 0x000000ffff077224 */ /* 0x000fe400078e00ff */
[----:B----4-:R-:W-:-:S05]  /*0110*/  IMAD.WIDE R4, R9, 0x4, R4 ;  /* 0x0000000409047825 */ /* 0x010fca00078e0204 */
[----:B------:R-:W2:Y:S04]  /*0120*/  @!P0 LDG.E.EL R7, desc[UR4][R4.64] ;  /* 0x0000000404078981 */ /* 0x000ea8000c2e1900 */
[----:B------:R-:W2:Y:S02]  /*0130*/  @!P0 LDG.E R0, desc[UR4][R2.64] ;  /* 0x0000000402008981 */ /* 0x000ea4000c1e1900 */
[----:B--2---:R-:W-:Y:S01]  /*0140*/  FADD R7, R7, R0 ;  /* 0x0000000007077221 */ /* 0x004fe20000000000 */
[----:B------:R-:W-:Y:S06]  /*0150*/  @P0 EXIT ;  /* 0x000000000000094d */ /* 0x000fec0003800000 */
[----:B------:R-:W-:Y:S01]  /*0160*/  STG.E desc[UR4][R2.64], R7 ;  /* 0x0000000702007986 */ /* 0x000fe2000c101904 */
[----:B------:R-:W-:Y:S05]  /*0170*/  EXIT ;  /* 0x000000000000794d */ /* 0x000fea0003800000 */
.L_x_0:
[----:B------:R-:W-:-:S00]  /*0180*/  BRA `(.L_x_0) ;  /* 0xfffffffc00fc7947 */ /* 0x000fc0000383ffff */
[----:B------:R-:W-:-:S00]  /*0190*/  NOP ;  /* 0x0000000000007918 */ /* 0x000fc00000000000 */
        /* <DEDUP_REMOVED lines=14> */
.L_x_1:


//--------------------- .nv.constant0.triton_poi_fused_convolution_22 --------------------------
	.section	.nv.constant0.triton_poi_fused_convolution_22,"a",@progbits
	.sectionflags	@""
	.align	4
.nv.constant0.triton_poi_fused_convolution_22:
	.zero		548
